//
// Generated by NVIDIA NVVM Compiler
//
// Compiler Build ID: CL-36424714
// Cuda compilation tools, release 13.0, V13.0.88
// Based on NVVM 20.0.0
//

.version 9.0
.target sm_100
.address_size 64

	// .globl	_Z16manipulate_arrayPii

.visible .entry _Z16manipulate_arrayPii(
	.param .u64 .ptr .align 1 _Z16manipulate_arrayPii_param_0,
	.param .u32 _Z16manipulate_arrayPii_param_1
)
{
	.reg .pred 	%p<2>;
	.reg .b32 	%r<8>;
	.reg .b64 	%rd<5>;

	ld.param.u64 	%rd1, [_Z16manipulate_arrayPii_param_0];
	ld.param.u32 	%r2, [_Z16manipulate_arrayPii_param_1];
	mov.u32 	%r3, %ctaid.x;
	mov.u32 	%r4, %ntid.x;
	mov.u32 	%r5, %tid.x;
	mad.lo.s32 	%r1, %r3, %r4, %r5;
	setp.ge.u32 	%p1, %r1, %r2;
	@%p1 bra 	$L__BB0_2;
	cvta.to.global.u64 	%rd2, %rd1;
	mul.wide.u32 	%rd3, %r1, 4;
	add.s64 	%rd4, %rd2, %rd3;
	ld.global.u32 	%r6, [%rd4];
	shl.b32 	%r7, %r6, 1;
	st.global.u32 	[%rd4], %r7;
$L__BB0_2:
	ret;

}


// ===== COMPILED SASS (sm_100) =====

	.target	sm_100

	.elftype	@"ET_EXEC"


//--------------------- .note.nv.tkinfo           --------------------------
	.section	.note.nv.tkinfo,"",@"SHT_NOTE"
	.sectionflags	@"SHF_NOTE_NV_TKINFO"
	.tkinfo
        /*0018*/ 	.word	0x00000002
        /*0030*/ 	.string	""
        /*0030*/ 	.string	"ptxas"
        /*0030*/ 	.string	"Cuda compilation tools, release 13.0, V13.0.88"
        /*0030*/ 	.string	"Build cuda_13.0.r13.0/compiler.36424714_0"
        /*0030*/ 	.string	"-arch sm_100 -m 64 "



//--------------------- .note.nv.cuinfo           --------------------------
	.section	.note.nv.cuinfo,"",@"SHT_NOTE"
	.sectionflags	@"SHF_NOTE_NV_CUINFO"
        /*0018*/ 	.short	0x0002
        /*001a*/ 	.short	0x0064
        /*001c*/ 	.short	0x0082
	.zero		2


//--------------------- .nv.info                  --------------------------
	.section	.nv.info,"",@"SHT_CUDA_INFO"
	.align	4


	//----- nvinfo : EIATTR_REGCOUNT
	.align		4
        /*0000*/ 	.byte	0x04, 0x2f
        /*0002*/ 	.short	(.L_1 - .L_0)
	.align		4
.L_0:
        /*0004*/ 	.word	index@(_Z16manipulate_arrayPii)
        /*0008*/ 	.word	0x00000008


	//----- nvinfo : EIATTR_FRAME_SIZE
	.align		4
.L_1:
        /*000c*/ 	.byte	0x04, 0x11
        /*000e*/ 	.short	(.L_3 - .L_2)
	.align		4
.L_2:
        /*0010*/ 	.word	index@(_Z16manipulate_arrayPii)
        /*0014*/ 	.word	0x00000000


	//----- nvinfo : EIATTR_MIN_STACK_SIZE
	.align		4
.L_3:
        /*0018*/ 	.byte	0x04, 0x12
        /*001a*/ 	.short	(.L_5 - .L_4)
	.align		4
.L_4:
        /*001c*/ 	.word	index@(_Z16manipulate_arrayPii)
        /*0020*/ 	.word	0x00000000
.L_5:


//--------------------- .nv.compat                --------------------------
	.section	.nv.compat,"",@"SHT_CUDA_COMPAT_INFO"
	.align	4
        /*0000*/ 	.byte	0x02, 0x09, 0x00, 0x00, 0x02, 0x02, 0x01, 0x00, 0x02, 0x05, 0x05, 0x00, 0x03, 0x07, 0x01, 0x01
        /*0010*/ 	.byte	0x02, 0x03, 0x00, 0x00, 0x02, 0x06, 0x01, 0x00, 0x04, 0x0b, 0x08, 0x00, 0x09, 0x00, 0x00, 0x00
        /*0020*/ 	.byte	0x00, 0x00, 0x00, 0x00


//--------------------- .nv.info._Z16manipulate_arrayPii --------------------------
	.section	.nv.info._Z16manipulate_arrayPii,"",@"SHT_CUDA_INFO"
	.sectionflags	@""
	.align	4


	//----- nvinfo : EIATTR_CUDA_API_VERSION
	.align		4
        /*0000*/ 	.byte	0x04, 0x37
        /*0002*/ 	.short	(.L_7 - .L_6)
.L_6:
        /*0004*/ 	.word	0x00000082


	//----- nvinfo : EIATTR_KPARAM_INFO
	.align		4
.L_7:
        /*0008*/ 	.byte	0x04, 0x17
        /*000a*/ 	.short	(.L_9 - .L_8)
.L_8:
        /*000c*/ 	.word	0x00000000
        /*0010*/ 	.short	0x0001
        /*0012*/ 	.short	0x0008
        /*0014*/ 	.byte	0x00, 0xf0, 0x11, 0x00


	//----- nvinfo : EIATTR_KPARAM_INFO
	.align		4
.L_9:
        /*0018*/ 	.byte	0x04, 0x17
        /*001a*/ 	.short	(.L_11 - .L_10)
.L_10:
        /*001c*/ 	.word	0x00000000
        /*0020*/ 	.short	0x0000
        /*0022*/ 	.short	0x0000
        /*0024*/ 	.byte	0x00, 0xf5, 0x21, 0x00


	//----- nvinfo : EIATTR_SPARSE_MMA_MASK
	.align		4
.L_11:
        /*0028*/ 	.byte	0x03, 0x50
        /*002a*/ 	.short	0x0000


	//----- nvinfo : EIATTR_MAXREG_COUNT
	.align		4
        /*002c*/ 	.byte	0x03, 0x1b
        /*002e*/ 	.short	0x00ff


	//----- nvinfo : EIATTR_MERCURY_ISA_VERSION
	.align		4
        /*0030*/ 	.byte	0x03, 0x5f
        /*0032*/ 	.short	0x0101


	//----- nvinfo : EIATTR_VRC_CTA_INIT_COUNT
	.align		4
        /*0034*/ 	.byte	0x02, 0x4a
	.zero		1
	.zero		1


	//----- nvinfo : EIATTR_EXIT_INSTR_OFFSETS
	.align		4
        /*0038*/ 	.byte	0x04, 0x1c
        /*003a*/ 	.short	(.L_13 - .L_12)


	//   ....[0]....
.L_12:
        /*003c*/ 	.word	0x00000070


	//   ....[1]....
        /*0040*/ 	.word	0x000000e0


	//----- nvinfo : EIATTR_CBANK_PARAM_SIZE
	.align		4
.L_13:
        /*0044*/ 	.byte	0x03, 0x19
        /*0046*/ 	.short	0x000c


	//----- nvinfo : EIATTR_PARAM_CBANK
	.align		4
        /*0048*/ 	.byte	0x04, 0x0a
        /*004a*/ 	.short	(.L_15 - .L_14)
	.align		4
.L_14:
        /*004c*/ 	.word	index@(.nv.constant0._Z16manipulate_arrayPii)
        /*0050*/ 	.short	0x0380
        /*0052*/ 	.short	0x000c


	//----- nvinfo : EIATTR_SW_WAR
	.align		4
.L_15:
        /*0054*/ 	.byte	0x04, 0x36
        /*0056*/ 	.short	(.L_17 - .L_16)
.L_16:
        /*0058*/ 	.word	0x00000008
.L_17:


//--------------------- .nv.callgraph             --------------------------
	.section	.nv.callgraph,"",@"SHT_CUDA_CALLGRAPH"
	.align	4
	.sectionentsize	8
	.align		4
        /*0000*/ 	.word	0x00000000
	.align		4
        /*0004*/ 	.word	0xffffffff
	.align		4
        /*0008*/ 	.word	0x00000000
	.align		4
        /*000c*/ 	.word	0xfffffffe
	.align		4
        /*0010*/ 	.word	0x00000000
	.align		4
        /*0014*/ 	.word	0xfffffffd
	.align		4
        /*0018*/ 	.word	0x00000000
	.align		4
        /*001c*/ 	.word	0xfffffffc


//--------------------- .text._Z16manipulate_arrayPii --------------------------
	.section	.text._Z16manipulate_arrayPii,"ax",@progbits
	.align	128
        .global         _Z16manipulate_arrayPii
        .type           _Z16manipulate_arrayPii,@function
        .size           _Z16manipulate_arrayPii,(.L_x_1 - _Z16manipulate_arrayPii)
        .other          _Z16manipulate_arrayPii,@"STO_CUDA_ENTRY STV_DEFAULT"
_Z16manipulate_arrayPii:
.text._Z16manipulate_arrayPii:
[----:B------:R-:W-:Y:S01]  /*0000*/  LDC R1, c[0x0][0x37c] ;  /* 0x0000df00ff017b82 */ /* 0x000fe20000000800 */
[----:B------:R-:W0:Y:S07]  /*0010*/  S2R R0, SR_TID.X ;  /* 0x0000000000007919 */ /* 0x000e2e0000002100 */
[----:B------:R-:W0:Y:S01]  /*0020*/  S2UR UR4, SR_CTAID.X ;  /* 0x00000000000479c3 */ /* 0x000e220000002500 */
[----:B------:R-:W1:Y:S07]  /*0030*/  LDCU UR5, c[0x0][0x388] ;  /* 0x00007100ff0577ac */ /* 0x000e6e0008000800 */
[----:B------:R-:W0:Y:S02]  /*0040*/  LDC R5, c[0x0][0x360] ;  /* 0x0000d800ff057b82 */ /* 0x000e240000000800 */
[----:B0-----:R-:W-:-:S05]  /*0050*/  IMAD R5, R5, UR4, R0 ;  /* 0x0000000405057c24 */ /* 0x001fca000f8e0200 */
[----:B-1----:R-:W-:-:S13]  /*0060*/  ISETP.GE.U32.AND P0, PT, R5, UR5, PT ;  /* 0x0000000505007c0c */ /* 0x002fda000bf06070 */
[----:B------:R-:W-:Y:S05]  /*0070*/  @P0 EXIT ;  /* 0x000000000000094d */ /* 0x000fea0003800000 */
[----:B------:R-:W0:Y:S01]  /*0080*/  LDC.64 R2, c[0x0][0x380] ;  /* 0x0000e000ff027b82 */ /* 0x000e220000000a00 */
[----:B------:R-:W1:Y:S01]  /*0090*/  LDCU.64 UR4, c[0x0][0x358] ;  /* 0x00006b00ff0477ac */ /* 0x000e620008000a00 */
[----:B0-----:R-:W-:-:S05]  /*00a0*/  IMAD.WIDE.U32 R2, R5, 0x4, R2 ;  /* 0x0000000405027825 */ /* 0x001fca00078e0002 */
[----:B-1----:R-:W2:Y:S02]  /*00b0*/  LDG.E R0, desc[UR4][R2.64] ;  /* 0x0000000402007981 */ /* 0x002ea4000c1e1900 */
[----:B--2---:R-:W-:-:S05]  /*00c0*/  SHF.L.U32 R5, R0, 0x1, RZ ;  /* 0x0000000100057819 */ /* 0x004fca00000006ff */
[----:B------:R-:W-:Y:S01]  /*00d0*/  STG.E desc[UR4][R2.64], R5 ;  /* 0x0000000502007986 */ /* 0x000fe2000c101904 */
[----:B------:R-:W-:Y:S05]  /*00e0*/  EXIT ;  /* 0x000000000000794d */ /* 0x000fea0003800000 */
.L_x_0:
[----:B------:R-:W-:-:S00]  /*00f0*/  BRA `(.L_x_0) ;  /* 0xfffffffc00fc7947 */ /* 0x000fc0000383ffff */
[----:B------:R-:W-:-:S00]  /*0100*/  NOP ;  /* 0x0000000000007918 */ /* 0x000fc00000000000 */
[----:B------:R-:W-:-:S00]  /*0110*/  NOP ;  /* 0x0000000000007918 */ /* 0x000fc00000000000 */
[----:B------:R-:W-:-:S00]  /*0120*/  NOP ;  /* 0x0000000000007918 */ /* 0x000fc00000000000 */
[----:B------:R-:W-:-:S00]  /*0130*/  NOP ;  /* 0x0000000000007918 */ /* 0x000fc00000000000 */
[----:B------:R-:W-:-:S00]  /*0140*/  NOP ;  /* 0x0000000000007918 */ /* 0x000fc00000000000 */
[----:B------:R-:W-:-:S00]  /*0150*/  NOP ;  /* 0x0000000000007918 */ /* 0x000fc00000000000 */
[----:B------:R-:W-:-:S00]  /*0160*/  NOP ;  /* 0x0000000000007918 */ /* 0x000fc00000000000 */
[----:B------:R-:W-:-:S00]  /*0170*/  NOP ;  /* 0x0000000000007918 */ /* 0x000fc00000000000 */
.L_x_1:


//--------------------- .nv.shared.reserved.0     --------------------------
	.section	.nv.shared.reserved.0,"aw",@nobits
	.weak		__nv_reservedSMEM_offset_0_alias
	.size		__nv_reservedSMEM_offset_0_alias, 0, 64
	.other		__nv_reservedSMEM_offset_0_alias,@"STO_CUDA_RESERVED_SHARED STV_DEFAULT"
__nv_reservedSMEM_offset_0_alias:
	.zero		0
	.zero		64


//--------------------- .nv.constant0._Z16manipulate_arrayPii --------------------------
	.section	.nv.constant0._Z16manipulate_arrayPii,"a",@progbits
	.sectionflags	@""
	.align	4
.nv.constant0._Z16manipulate_arrayPii:
	.zero		908


//--------------------- SYMBOLS --------------------------

	.type		.nv.reservedSmem.offset0,@object
	.size		.nv.reservedSmem.offset0,0x4
